	.headerflags	@"EF_CUDA_TEXMODE_UNIFIED EF_CUDA_64BIT_ADDRESS EF_CUDA_ACCELERATORS EF_CUDA_SM90 EF_CUDA_VIRTUAL_SM(EF_CUDA_SM90)"
	.elftype	@"ET_EXEC"


//--------------------- .nv.info                  --------------------------
	.section	.nv.info,"",@"SHT_CUDA_INFO"
	.align	4


	//----- nvinfo : EIATTR_REGCOUNT
	.align		4
        /*0000*/ 	.byte	0x04, 0x2f
        /*0002*/ 	.short	(.L_3 - .L_2)
	.align		4
.L_2:
        /*0004*/ 	.word	index@(triton_poi_fused__native_batch_norm_legit_no_training_add_7)
        /*0008*/ 	.word	0x0000001a


	//----- nvinfo : EIATTR_MIN_STACK_SIZE
	.align		4
.L_3:
        /*000c*/ 	.byte	0x04, 0x12
        /*000e*/ 	.short	(.L_5 - .L_4)
	.align		4
.L_4:
        /*0010*/ 	.word	index@(triton_poi_fused__native_batch_norm_legit_no_training_add_7)
        /*0014*/ 	.word	0x00000000


	//----- nvinfo : EIATTR_FRAME_SIZE
	.align		4
.L_5:
        /*0018*/ 	.byte	0x04, 0x11
        /*001a*/ 	.short	(.L_7 - .L_6)
	.align		4
.L_6:
        /*001c*/ 	.word	index@(triton_poi_fused__native_batch_norm_legit_no_training_add_7)
        /*0020*/ 	.word	0x00000000


	//----- nvinfo : EIATTR_MIN_STACK_SIZE
	.align		4
.L_7:
        /*0024*/ 	.byte	0x04, 0x12
        /*0026*/ 	.short	(.L_9 - .L_8)
	.align		4
.L_8:
        /*0028*/ 	.word	index@(triton_poi_fused__native_batch_norm_legit_no_training_add_7)
        /*002c*/ 	.word	0x00000000
.L_9:


//--------------------- .nv.info.triton_poi_fused__native_batch_norm_legit_no_training_add_7 --------------------------
	.section	.nv.info.triton_poi_fused__native_batch_norm_legit_no_training_add_7,"",@"SHT_CUDA_INFO"
	.sectionflags	@""
	.align	4


	//----- nvinfo : EIATTR_CUDA_API_VERSION
	.align		4
        /*0000*/ 	.byte	0x04, 0x37
        /*0002*/ 	.short	(.L_11 - .L_10)
.L_10:
        /*0004*/ 	.word	0x0000007c


	//----- nvinfo : EIATTR_KPARAM_INFO
	.align		4
.L_11:
        /*0008*/ 	.byte	0x04, 0x17
        /*000a*/ 	.short	(.L_13 - .L_12)
.L_12:
        /*000c*/ 	.word	0x00000000
        /*0010*/ 	.short	0x0007
        /*0012*/ 	.short	0x0038
        /*0014*/ 	.byte	0x00, 0xf0, 0x11, 0x00


	//----- nvinfo : EIATTR_KPARAM_INFO
	.align		4
.L_13:
        /*0018*/ 	.byte	0x04, 0x17
        /*001a*/ 	.short	(.L_15 - .L_14)
.L_14:
        /*001c*/ 	.word	0x00000000
        /*0020*/ 	.short	0x0006
        /*0022*/ 	.short	0x0030
        /*0024*/ 	.byte	0x00, 0xf4, 0x21, 0x00


	//----- nvinfo : EIATTR_KPARAM_INFO
	.align		4
.L_15:
        /*0028*/ 	.byte	0x04, 0x17
        /*002a*/ 	.short	(.L_17 - .L_16)
.L_16:
        /*002c*/ 	.word	0x00000000
        /*0030*/ 	.short	0x0005
        /*0032*/ 	.short	0x0028
        /*0034*/ 	.byte	0x00, 0xf4, 0x21, 0x00


	//----- nvinfo : EIATTR_KPARAM_INFO
	.align		4
.L_17:
        /*0038*/ 	.byte	0x04, 0x17
        /*003a*/ 	.short	(.L_19 - .L_18)
.L_18:
        /*003c*/ 	.word	0x00000000
        /*0040*/ 	.short	0x0004
        /*0042*/ 	.short	0x0020
        /*0044*/ 	.byte	0x00, 0xf4, 0x21, 0x00


	//----- nvinfo : EIATTR_KPARAM_INFO
	.align		4
.L_19:
        /*0048*/ 	.byte	0x04, 0x17
        /*004a*/ 	.short	(.L_21 - .L_20)
.L_20:
        /*004c*/ 	.word	0x00000000
        /*0050*/ 	.short	0x0003
        /*0052*/ 	.short	0x0018
        /*0054*/ 	.byte	0x00, 0xf4, 0x21, 0x00


	//----- nvinfo : EIATTR_KPARAM_INFO
	.align		4
.L_21:
        /*0058*/ 	.byte	0x04, 0x17
        /*005a*/ 	.short	(.L_23 - .L_22)
.L_22:
        /*005c*/ 	.word	0x00000000
        /*0060*/ 	.short	0x0002
        /*0062*/ 	.short	0x0010
        /*0064*/ 	.byte	0x00, 0xf4, 0x21, 0x00


	//----- nvinfo : EIATTR_KPARAM_INFO
	.align		4
.L_23:
        /*0068*/ 	.byte	0x04, 0x17
        /*006a*/ 	.short	(.L_25 - .L_24)
.L_24:
        /*006c*/ 	.word	0x00000000
        /*0070*/ 	.short	0x0001
        /*0072*/ 	.short	0x0008
        /*0074*/ 	.byte	0x00, 0xf4, 0x21, 0x00


	//----- nvinfo : EIATTR_KPARAM_INFO
	.align		4
.L_25:
        /*0078*/ 	.byte	0x04, 0x17
        /*007a*/ 	.short	(.L_27 - .L_26)
.L_26:
        /*007c*/ 	.word	0x00000000
        /*0080*/ 	.short	0x0000
        /*0082*/ 	.short	0x0000
        /*0084*/ 	.byte	0x00, 0xf4, 0x21, 0x00


	//----- nvinfo : EIATTR_SPARSE_MMA_MASK
	.align		4
.L_27:
        /*0088*/ 	.byte	0x03, 0x50
        /*008a*/ 	.short	0x0000


	//----- nvinfo : EIATTR_MAXREG_COUNT
	.align		4
        /*008c*/ 	.byte	0x03, 0x1b
        /*008e*/ 	.short	0x00ff


	//----- nvinfo : EIATTR_EXIT_INSTR_OFFSETS
	.align		4
        /*0090*/ 	.byte	0x04, 0x1c
        /*0092*/ 	.short	(.L_29 - .L_28)


	//   ....[0]....
.L_28:
        /*0094*/ 	.word	0x000004c0


	//   ....[1]....
        /*0098*/ 	.word	0x000004e0


	//----- nvinfo : EIATTR_REQNTID
	.align		4
.L_29:
        /*009c*/ 	.byte	0x04, 0x10
        /*009e*/ 	.short	(.L_31 - .L_30)
.L_30:
        /*00a0*/ 	.word	0x00000080
        /*00a4*/ 	.word	0x00000001
        /*00a8*/ 	.word	0x00000001


	//----- nvinfo : EIATTR_CBANK_PARAM_SIZE
	.align		4
.L_31:
        /*00ac*/ 	.byte	0x03, 0x19
        /*00ae*/ 	.short	0x003c


	//----- nvinfo : EIATTR_PARAM_CBANK
	.align		4
        /*00b0*/ 	.byte	0x04, 0x0a
        /*00b2*/ 	.short	(.L_33 - .L_32)
	.align		4
.L_32:
        /*00b4*/ 	.word	index@(.nv.constant0.triton_poi_fused__native_batch_norm_legit_no_training_add_7)
        /*00b8*/ 	.short	0x0210
        /*00ba*/ 	.short	0x003c


	//----- nvinfo : EIATTR_SW_WAR
	.align		4
.L_33:
        /*00bc*/ 	.byte	0x04, 0x36
        /*00be*/ 	.short	(.L_35 - .L_34)
.L_34:
        /*00c0*/ 	.word	0x00000008
.L_35:


//--------------------- .nv.callgraph             --------------------------
	.section	.nv.callgraph,"",@"SHT_CUDA_CALLGRAPH"
	.align	4
	.sectionentsize	8
	.align		4
        /*0000*/ 	.word	0x00000000
	.align		4
        /*0004*/ 	.word	0xffffffff
	.align		4
        /*0008*/ 	.word	0x00000000
	.align		4
        /*000c*/ 	.word	0xfffffffe
	.align		4
        /*0010*/ 	.word	0x00000000
	.align		4
        /*0014*/ 	.word	0xfffffffd
	.align		4
        /*0018*/ 	.word	0x00000000
	.align		4
        /*001c*/ 	.word	0xfffffffc


//--------------------- .nv.constant4             --------------------------
	.section	.nv.constant4,"a",@progbits
	.align	8
	.align		8
.nv.constant4:
        /*0000*/ 	.dword	_$_str
	.align		8
        /*0008*/ 	.dword	_$_str_$_2


//--------------------- .text.triton_poi_fused__native_batch_norm_legit_no_training_add_7 --------------------------
	.section	.text.triton_poi_fused__native_batch_norm_legit_no_training_add_7,"ax",@progbits
	.align	128
        .global         triton_poi_fused__native_batch_norm_legit_no_training_add_7
        .type           triton_poi_fused__native_batch_norm_legit_no_training_add_7,@function
        .size           triton_poi_fused__native_batch_norm_legit_no_training_add_7,(.L_x_1 - triton_poi_fused__native_batch_norm_legit_no_training_add_7)
        .other          triton_poi_fused__native_batch_norm_legit_no_training_add_7,@"STO_CUDA_ENTRY STV_DEFAULT"
triton_poi_fused__native_batch_norm_legit_no_training_add_7:
.text.triton_poi_fused__native_batch_norm_legit_no_training_add_7:
[----:B------:R-:W0:Y:S01]  /*0000*/  LDC R1, c[0x0][0x28] ;  /* 0x00000a00ff017b82 */ /* 0x000e220000000800 */
[----:B------:R-:W1:Y:S07]  /*0010*/  S2R R0, SR_TID.X ;  /* 0x0000000000007919 */ /* 0x000e6e0000002100 */
[----:B------:R-:W2:Y:S01]  /*0020*/  LDC.64 R12, c[0x0][0x220] ;  /* 0x00008800ff0c7b82 */ /* 0x000ea20000000a00 */
[----:B------:R-:W-:Y:S01]  /*0030*/  CS2R R16, SRZ ;  /* 0x0000000000107805 */ /* 0x000fe2000001ff00 */
[----:B------:R-:W-:Y:S01]  /*0040*/  ULDC.64 UR4, c[0x0][0x208] ;  /* 0x0000820000047ab9 */ /* 0x000fe20000000a00 */
[----:B------:R-:W3:Y:S05]  /*0050*/  S2R R7, SR_CTAID.X ;  /* 0x0000000000077919 */ /* 0x000eea0000002500 */
[----:B------:R-:W4:Y:S08]  /*0060*/  LDC.64 R8, c[0x0][0x210] ;  /* 0x00008400ff087b82 */ /* 0x000f300000000a00 */
[----:B------:R-:W5:Y:S08]  /*0070*/  LDC.64 R22, c[0x0][0x218] ;  /* 0x00008600ff167b82 */ /* 0x000f700000000a00 */
[----:B------:R-:W2:Y:S01]  /*0080*/  LDC.64 R18, c[0x0][0x228] ;  /* 0x00008a00ff127b82 */ /* 0x000ea20000000a00 */
[----:B-1----:R-:W-:-:S07]  /*0090*/  SHF.L.U32 R0, R0, 0x1, RZ ;  /* 0x0000000100007819 */ /* 0x002fce00000006ff */
[----:B------:R-:W1:Y:S01]  /*00a0*/  LDC.64 R10, c[0x0][0x230] ;  /* 0x00008c00ff0a7b82 */ /* 0x000e620000000a00 */
[----:B---3--:R-:W-:Y:S02]  /*00b0*/  SHF.R.S32.HI R2, RZ, 0x17, R7 ;  /* 0x00000017ff027819 */ /* 0x008fe40000011407 */
[----:B------:R-:W-:Y:S02]  /*00c0*/  LOP3.LUT R0, R0, 0xfe, RZ, 0xc0, !PT ;  /* 0x000000fe00007812 */ /* 0x000fe400078ec0ff */
[----:B------:R-:W-:Y:S02]  /*00d0*/  SGXT R2, R2, 0x1 ;  /* 0x000000010202781a */ /* 0x000fe40000000200 */
[----:B------:R-:W-:-:S04]  /*00e0*/  LEA R7, R7, R0, 0x8 ;  /* 0x0000000007077211 */ /* 0x000fc800078e40ff */
[----:B------:R-:W-:Y:S02]  /*00f0*/  LEA.HI R2, R2, R7, RZ, 0x6 ;  /* 0x0000000702027211 */ /* 0x000fe400078f30ff */
[----:B------:R-:W-:Y:S02]  /*0100*/  ISETP.GE.AND P4, PT, R7, 0x1800, PT ;  /* 0x000018000700780c */ /* 0x000fe40003f86270 */
[----:B------:R-:W-:-:S05]  /*0110*/  SHF.R.S32.HI R2, RZ, 0x6, R2 ;  /* 0x00000006ff027819 */ /* 0x000fca0000011402 */
[----:B------:R-:W-:-:S05]  /*0120*/  IMAD.HI R0, R2, 0x2aaaaaab, RZ ;  /* 0x2aaaaaab02007827 */ /* 0x000fca00078e02ff */
[----:B------:R-:W-:-:S04]  /*0130*/  SHF.R.U32.HI R3, RZ, 0x1f, R0 ;  /* 0x0000001fff037819 */ /* 0x000fc80000011600 */
[----:B------:R-:W-:Y:S01]  /*0140*/  LEA.HI R3, R0, R3, RZ, 0x1e ;  /* 0x0000000300037211 */ /* 0x000fe200078ff0ff */
[----:B------:R-:W-:-:S04]  /*0150*/  HFMA2.MMA R0, -RZ, RZ, 0, 0 ;  /* 0x00000000ff007435 */ /* 0x000fc800000001ff */
[----:B------:R-:W-:Y:S02]  /*0160*/  IMAD R21, R3, -0x18, R2 ;  /* 0xffffffe803157824 */ /* 0x000fe400078e0202 */
[----:B------:R-:W3:Y:S02]  /*0170*/  LDC.64 R2, c[0x0][0x238] ;  /* 0x00008e00ff027b82 */ /* 0x000ee40000000a00 */
[----:B--2---:R-:W-:-:S05]  /*0180*/  IMAD.WIDE R12, R21, 0x4, R12 ;  /* 0x00000004150c7825 */ /* 0x004fca00078e020c */
[----:B------:R-:W2:Y:S04]  /*0190*/  @!P4 LDG.E.EL R0, desc[UR4][R12.64] ;  /* 0x000000040c00c981 */ /* 0x000ea8000c2e1900 */
[----:B------:R5:W2:Y:S01]  /*01a0*/  @!P4 LDG.E.EL R16, desc[UR4][R12.64] ;  /* 0x000000040c10c981 */ /* 0x000aa2000c2e1900 */
[----:B------:R-:W-:Y:S02]  /*01b0*/  CS2R R14, SRZ ;  /* 0x00000000000e7805 */ /* 0x000fe4000001ff00 */
[----:B------:R-:W-:Y:S02]  /*01c0*/  MOV R6, RZ ;  /* 0x000000ff00067202 */ /* 0x000fe40000000f00 */
[----:B------:R-:W-:Y:S01]  /*01d0*/  CS2R R4, SRZ ;  /* 0x0000000000047805 */ /* 0x000fe2000001ff00 */
[----:B----4-:R-:W-:-:S05]  /*01e0*/  IMAD.WIDE R8, R7, 0x4, R8 ;  /* 0x0000000407087825 */ /* 0x010fca00078e0208 */
[----:B------:R-:W4:Y:S01]  /*01f0*/  @!P4 LDG.E.64 R4, desc[UR4][R8.64] ;  /* 0x000000040804c981 */ /* 0x000f22000c1e1b00 */
[----:B-----5:R-:W-:-:S04]  /*0200*/  IMAD.WIDE R12, R21, 0x4, R22 ;  /* 0x00000004150c7825 */ /* 0x020fc800078e0216 */
[----:B0-----:R-:W-:Y:S01]  /*0210*/  IMAD.WIDE R22, R21, 0x4, R18 ;  /* 0x0000000415167825 */ /* 0x001fe200078e0212 */
[----:B------:R-:W4:Y:S01]  /*0220*/  @!P4 LDG.E.EL R15, desc[UR4][R12.64] ;  /* 0x000000040c0fc981 */ /* 0x000f22000c2e1900 */
[----:B------:R-:W-:-:S03]  /*0230*/  CS2R R18, SRZ ;  /* 0x0000000000127805 */ /* 0x000fc6000001ff00 */
[----:B------:R-:W5:Y:S01]  /*0240*/  @!P4 LDG.E.EL R6, desc[UR4][R12.64] ;  /* 0x000000040c06c981 */ /* 0x000f62000c2e1900 */
[----:B-1----:R-:W-:Y:S01]  /*0250*/  IMAD.WIDE R20, R21, 0x4, R10 ;  /* 0x0000000415147825 */ /* 0x002fe200078e020a */
[----:B------:R-:W-:Y:S02]  /*0260*/  CS2R R10, SRZ ;  /* 0x00000000000a7805 */ /* 0x000fe4000001ff00 */
[----:B------:R-:W4:Y:S01]  /*0270*/  @!P4 LDG.E.EL R14, desc[UR4][R22.64] ;  /* 0x00000004160ec981 */ /* 0x000f22000c2e1900 */
[----:B---3--:R-:W-:-:S03]  /*0280*/  IMAD.WIDE R2, R7, 0x4, R2 ;  /* 0x0000000407027825 */ /* 0x008fc600078e0202 */
[----:B------:R-:W3:Y:S04]  /*0290*/  @!P4 LDG.E.EL R17, desc[UR4][R22.64] ;  /* 0x000000041611c981 */ /* 0x000ee8000c2e1900 */
[----:B------:R-:W3:Y:S04]  /*02a0*/  @!P4 LDG.E.EL R19, desc[UR4][R20.64] ;  /* 0x000000041413c981 */ /* 0x000ee8000c2e1900 */
[----:B------:R-:W3:Y:S04]  /*02b0*/  @!P4 LDG.E.EL R18, desc[UR4][R20.64] ;  /* 0x000000041412c981 */ /* 0x000ee8000c2e1900 */
[----:B------:R0:W3:Y:S02]  /*02c0*/  @!P4 LDG.E.64 R10, desc[UR4][R2.64] ;  /* 0x00000004020ac981 */ /* 0x0000e4000c1e1b00 */
[----:B0-----:R-:W0:Y:S02]  /*02d0*/  LDC.64 R2, c[0x0][0x240] ;  /* 0x00009000ff027b82 */ /* 0x001e240000000a00 */
[----:B0-----:R-:W-:-:S04]  /*02e0*/  IMAD.WIDE R2, R7, 0x4, R2 ;  /* 0x0000000407027825 */ /* 0x001fc800078e0202 */
[----:B--2---:R-:W-:Y:S01]  /*02f0*/  FADD R0, R0, 9.9999997473787516356e-06 ;  /* 0x3727c5ac00007421 */ /* 0x004fe20000000000 */
[----:B------:R-:W-:-:S03]  /*0300*/  FADD R16, R16, 9.9999997473787516356e-06 ;  /* 0x3727c5ac10107421 */ /* 0x000fc60000000000 */
[----:B------:R-:W0:Y:S08]  /*0310*/  MUFU.SQRT R8, R0 ;  /* 0x0000000000087308 */ /* 0x000e300000002000 */
[----:B------:R-:W1:Y:S01]  /*0320*/  MUFU.SQRT R9, R16 ;  /* 0x0000001000097308 */ /* 0x000e620000002000 */
[C---:B0-----:R-:W-:Y:S02]  /*0330*/  FSETP.GT.AND P0, PT, R8.reuse, 8.50705917302346158658e+37, PT ;  /* 0x7e8000000800780b */ /* 0x041fe40003f04000 */
[----:B------:R-:W-:-:S02]  /*0340*/  FSETP.GEU.AND P2, PT, R8, 1.175494350822287508e-38, PT ;  /* 0x008000000800780b */ /* 0x000fc40003f4e000 */
[C---:B-1----:R-:W-:Y:S02]  /*0350*/  FSETP.GT.AND P1, PT, R9.reuse, 8.50705917302346158658e+37, PT ;  /* 0x7e8000000900780b */ /* 0x042fe40003f24000 */
[----:B------:R-:W-:-:S07]  /*0360*/  FSETP.GEU.AND P3, PT, R9, 1.175494350822287508e-38, PT ;  /* 0x008000000900780b */ /* 0x000fce0003f6e000 */
[----:B------:R-:W-:Y:S01]  /*0370*/  @P0 FMUL R8, R8, 0.25 ;  /* 0x3e80000008080820 */ /* 0x000fe20000400000 */
[----:B------:R-:W-:-:S03]  /*0380*/  HFMA2.MMA R0, -RZ, RZ, 1.625, 0 ;  /* 0x3e800000ff007435 */ /* 0x000fc600000001ff */
[----:B------:R-:W-:Y:S01]  /*0390*/  @!P2 FMUL R8, R8, 16777216 ;  /* 0x4b8000000808a820 */ /* 0x000fe20000400000 */
[----:B------:R-:W-:-:S04]  /*03a0*/  @P1 FMUL R9, R9, 0.25 ;  /* 0x3e80000009091820 */ /* 0x000fc80000400000 */
[----:B------:R-:W-:Y:S01]  /*03b0*/  @!P3 FMUL R9, R9, 16777216 ;  /* 0x4b8000000909b820 */ /* 0x000fe20000400000 */
[----:B------:R-:W0:Y:S01]  /*03c0*/  MUFU.RCP R8, R8 ;  /* 0x0000000800087308 */ /* 0x000e220000001000 */
[----:B------:R-:W-:-:S07]  /*03d0*/  FSEL R13, R0, 1, P0 ;  /* 0x3f800000000d7808 */ /* 0x000fce0000000000 */
[----:B------:R-:W1:Y:S01]  /*03e0*/  MUFU.RCP R9, R9 ;  /* 0x0000000900097308 */ /* 0x000e620000001000 */
[----:B------:R-:W-:Y:S01]  /*03f0*/  FSEL R0, R0, 1, P1 ;  /* 0x3f80000000007808 */ /* 0x000fe20000800000 */
[----:B------:R-:W-:-:S04]  /*0400*/  @!P2 FMUL R13, R13, 16777216 ;  /* 0x4b8000000d0da820 */ /* 0x000fc80000400000 */
[----:B------:R-:W-:Y:S01]  /*0410*/  @!P3 FMUL R0, R0, 16777216 ;  /* 0x4b8000000000b820 */ /* 0x000fe20000400000 */
[----:B----4-:R-:W-:Y:S01]  /*0420*/  FADD R4, -R15, R4 ;  /* 0x000000040f047221 */ /* 0x010fe20000000100 */
[----:B-----5:R-:W-:Y:S01]  /*0430*/  FADD R5, -R6, R5 ;  /* 0x0000000506057221 */ /* 0x020fe20000000100 */
[----:B0-----:R-:W-:Y:S01]  /*0440*/  FMUL R13, R8, R13 ;  /* 0x0000000d080d7220 */ /* 0x001fe20000400000 */
[----:B-1----:R-:W-:-:S03]  /*0450*/  FMUL R0, R9, R0 ;  /* 0x0000000009007220 */ /* 0x002fc60000400000 */
[----:B------:R-:W-:Y:S01]  /*0460*/  FMUL R4, R4, R13 ;  /* 0x0000000d04047220 */ /* 0x000fe20000400000 */
[----:B------:R-:W-:-:S03]  /*0470*/  FMUL R5, R5, R0 ;  /* 0x0000000005057220 */ /* 0x000fc60000400000 */
[----:B---3--:R-:W-:Y:S01]  /*0480*/  FFMA R19, R4, R14, R19 ;  /* 0x0000000e04137223 */ /* 0x008fe20000000013 */
[----:B------:R-:W-:-:S03]  /*0490*/  FFMA R18, R5, R17, R18 ;  /* 0x0000001105127223 */ /* 0x000fc60000000012 */
[----:B------:R-:W-:Y:S01]  /*04a0*/  FADD R10, R19, R10 ;  /* 0x0000000a130a7221 */ /* 0x000fe20000000000 */
[----:B------:R-:W-:Y:S01]  /*04b0*/  FADD R11, R18, R11 ;  /* 0x0000000b120b7221 */ /* 0x000fe20000000000 */
[----:B------:R-:W-:Y:S06]  /*04c0*/  @P4 EXIT ;  /* 0x000000000000494d */ /* 0x000fec0003800000 */
[----:B------:R-:W-:Y:S01]  /*04d0*/  STG.E.64 desc[UR4][R2.64], R10 ;  /* 0x0000000a02007986 */ /* 0x000fe2000c101b04 */
[----:B------:R-:W-:Y:S05]  /*04e0*/  EXIT ;  /* 0x000000000000794d */ /* 0x000fea0003800000 */
.L_x_0:
[----:B------:R-:W-:-:S00]  /*04f0*/  BRA `(.L_x_0) ;  /* 0xfffffffc00fc7947 */ /* 0x000fc0000383ffff */
[----:B------:R-:W-:-:S00]  /*0500*/  NOP ;  /* 0x0000000000007918 */ /* 0x000fc00000000000 */
[----:B------:R-:W-:-:S00]  /*0510*/  NOP ;  /* 0x0000000000007918 */ /* 0x000fc00000000000 */
[----:B------:R-:W-:-:S00]  /*0520*/  NOP ;  /* 0x0000000000007918 */ /* 0x000fc00000000000 */
[----:B------:R-:W-:-:S00]  /*0530*/  NOP ;  /* 0x0000000000007918 */ /* 0x000fc00000000000 */
[----:B------:R-:W-:-:S00]  /*0540*/  NOP ;  /* 0x0000000000007918 */ /* 0x000fc00000000000 */
[----:B------:R-:W-:-:S00]  /*0550*/  NOP ;  /* 0x0000000000007918 */ /* 0x000fc00000000000 */
[----:B------:R-:W-:-:S00]  /*0560*/  NOP ;  /* 0x0000000000007918 */ /* 0x000fc00000000000 */
[----:B------:R-:W-:-:S00]  /*0570*/  NOP ;  /* 0x0000000000007918 */ /* 0x000fc00000000000 */
.L_x_1:


//--------------------- .nv.global.init           --------------------------
	.section	.nv.global.init,"aw",@progbits
.nv.global.init:
	.type		_$_str,@object
	.size		_$_str,(_$_str_$_2 - _$_str)
_$_str:
        /*0000*/ 	.byte	0x5f, 0x5f, 0x43, 0x55, 0x44, 0x41, 0x5f, 0x46, 0x54, 0x5a, 0x00
	.type		_$_str_$_2,@object
	.size		_$_str_$_2,(.L_1 - _$_str_$_2)
_$_str_$_2:
        /*000b*/ 	.byte	0x5f, 0x5f, 0x43, 0x55, 0x44, 0x41, 0x5f, 0x50, 0x52, 0x45, 0x43, 0x5f, 0x53, 0x51, 0x52, 0x54
        /*001b*/ 	.byte	0x00
.L_1:


//--------------------- .nv.constant0.triton_poi_fused__native_batch_norm_legit_no_training_add_7 --------------------------
	.section	.nv.constant0.triton_poi_fused__native_batch_norm_legit_no_training_add_7,"a",@progbits
	.sectionflags	@""
	.align	4
.nv.constant0.triton_poi_fused__native_batch_norm_legit_no_training_add_7:
	.zero		588
